//
// Generated by NVIDIA NVVM Compiler
//
// Compiler Build ID: CL-36424714
// Cuda compilation tools, release 13.0, V13.0.88
// Based on NVVM 20.0.0
//

.version 9.0
.target sm_100
.address_size 64

	// .globl	_Z6kernelIN4cuda3std3__44pairIiiEEPiEvPT_T0_i
.global .align 1 .b8 _ZN30_INTERNAL_8c7454cb_4_k_cu_main4cuda3std3__45__cpo5beginE[1];
.global .align 1 .b8 _ZN30_INTERNAL_8c7454cb_4_k_cu_main4cuda3std3__45__cpo3endE[1];
.global .align 1 .b8 _ZN30_INTERNAL_8c7454cb_4_k_cu_main4cuda3std3__45__cpo6cbeginE[1];
.global .align 1 .b8 _ZN30_INTERNAL_8c7454cb_4_k_cu_main4cuda3std3__45__cpo4cendE[1];
.global .align 1 .b8 _ZN30_INTERNAL_8c7454cb_4_k_cu_main4cuda3std3__45__cpo6rbeginE[1];
.global .align 1 .b8 _ZN30_INTERNAL_8c7454cb_4_k_cu_main4cuda3std3__45__cpo4rendE[1];
.global .align 1 .b8 _ZN30_INTERNAL_8c7454cb_4_k_cu_main4cuda3std3__45__cpo7crbeginE[1];
.global .align 1 .b8 _ZN30_INTERNAL_8c7454cb_4_k_cu_main4cuda3std3__45__cpo5crendE[1];
.global .align 1 .b8 _ZN30_INTERNAL_8c7454cb_4_k_cu_main4cuda3std3__432_GLOBAL__N__8c7454cb_4_k_cu_main6ignoreE[1];
.global .align 1 .b8 _ZN30_INTERNAL_8c7454cb_4_k_cu_main4cuda3std3__419piecewise_constructE[1];
.global .align 1 .b8 _ZN30_INTERNAL_8c7454cb_4_k_cu_main4cuda3std3__48in_placeE[1];
.global .align 1 .b8 _ZN30_INTERNAL_8c7454cb_4_k_cu_main4cuda3std3__420unreachable_sentinelE[1];
.global .align 1 .b8 _ZN30_INTERNAL_8c7454cb_4_k_cu_main4cuda3std3__47nulloptE[1];
.global .align 1 .b8 _ZN30_INTERNAL_8c7454cb_4_k_cu_main4cuda3std3__48unexpectE[1];
.global .align 1 .b8 _ZN30_INTERNAL_8c7454cb_4_k_cu_main4cuda3std6ranges3__45__cpo4swapE[1];
.global .align 1 .b8 _ZN30_INTERNAL_8c7454cb_4_k_cu_main4cuda3std6ranges3__45__cpo9iter_moveE[1];
.global .align 1 .b8 _ZN30_INTERNAL_8c7454cb_4_k_cu_main4cuda3std6ranges3__45__cpo5beginE[1];
.global .align 1 .b8 _ZN30_INTERNAL_8c7454cb_4_k_cu_main4cuda3std6ranges3__45__cpo3endE[1];
.global .align 1 .b8 _ZN30_INTERNAL_8c7454cb_4_k_cu_main4cuda3std6ranges3__45__cpo6cbeginE[1];
.global .align 1 .b8 _ZN30_INTERNAL_8c7454cb_4_k_cu_main4cuda3std6ranges3__45__cpo4cendE[1];
.global .align 1 .b8 _ZN30_INTERNAL_8c7454cb_4_k_cu_main4cuda3std6ranges3__45__cpo7advanceE[1];
.global .align 1 .b8 _ZN30_INTERNAL_8c7454cb_4_k_cu_main4cuda3std6ranges3__45__cpo9iter_swapE[1];
.global .align 1 .b8 _ZN30_INTERNAL_8c7454cb_4_k_cu_main4cuda3std6ranges3__45__cpo4nextE[1];
.global .align 1 .b8 _ZN30_INTERNAL_8c7454cb_4_k_cu_main4cuda3std6ranges3__45__cpo4prevE[1];
.global .align 1 .b8 _ZN30_INTERNAL_8c7454cb_4_k_cu_main4cuda3std6ranges3__45__cpo4dataE[1];
.global .align 1 .b8 _ZN30_INTERNAL_8c7454cb_4_k_cu_main4cuda3std6ranges3__45__cpo5cdataE[1];
.global .align 1 .b8 _ZN30_INTERNAL_8c7454cb_4_k_cu_main4cuda3std6ranges3__45__cpo4sizeE[1];
.global .align 1 .b8 _ZN30_INTERNAL_8c7454cb_4_k_cu_main4cuda3std6ranges3__45__cpo5ssizeE[1];
.global .align 1 .b8 _ZN30_INTERNAL_8c7454cb_4_k_cu_main4cuda3std6ranges3__45__cpo8distanceE[1];
.global .align 1 .b8 _ZN30_INTERNAL_8c7454cb_4_k_cu_main6thrust24THRUST_300001_SM_1000_NS8cuda_cub3parE[1];
.global .align 1 .b8 _ZN30_INTERNAL_8c7454cb_4_k_cu_main6thrust24THRUST_300001_SM_1000_NS8cuda_cub10par_nosyncE[1];
.global .align 1 .b8 _ZN30_INTERNAL_8c7454cb_4_k_cu_main6thrust24THRUST_300001_SM_1000_NS6system6detail10sequential3seqE[1];
.global .align 1 .b8 _ZN30_INTERNAL_8c7454cb_4_k_cu_main6thrust24THRUST_300001_SM_1000_NS12placeholders2_1E[1];
.global .align 1 .b8 _ZN30_INTERNAL_8c7454cb_4_k_cu_main6thrust24THRUST_300001_SM_1000_NS12placeholders2_2E[1];
.global .align 1 .b8 _ZN30_INTERNAL_8c7454cb_4_k_cu_main6thrust24THRUST_300001_SM_1000_NS12placeholders2_3E[1];
.global .align 1 .b8 _ZN30_INTERNAL_8c7454cb_4_k_cu_main6thrust24THRUST_300001_SM_1000_NS12placeholders2_4E[1];
.global .align 1 .b8 _ZN30_INTERNAL_8c7454cb_4_k_cu_main6thrust24THRUST_300001_SM_1000_NS12placeholders2_5E[1];
.global .align 1 .b8 _ZN30_INTERNAL_8c7454cb_4_k_cu_main6thrust24THRUST_300001_SM_1000_NS12placeholders2_6E[1];
.global .align 1 .b8 _ZN30_INTERNAL_8c7454cb_4_k_cu_main6thrust24THRUST_300001_SM_1000_NS12placeholders2_7E[1];
.global .align 1 .b8 _ZN30_INTERNAL_8c7454cb_4_k_cu_main6thrust24THRUST_300001_SM_1000_NS12placeholders2_8E[1];
.global .align 1 .b8 _ZN30_INTERNAL_8c7454cb_4_k_cu_main6thrust24THRUST_300001_SM_1000_NS12placeholders2_9E[1];
.global .align 1 .b8 _ZN30_INTERNAL_8c7454cb_4_k_cu_main6thrust24THRUST_300001_SM_1000_NS12placeholders3_10E[1];
.global .align 1 .b8 _ZN30_INTERNAL_8c7454cb_4_k_cu_main6thrust24THRUST_300001_SM_1000_NS3seqE[1];

.visible .entry _Z6kernelIN4cuda3std3__44pairIiiEEPiEvPT_T0_i(
	.param .u64 .ptr .align 1 _Z6kernelIN4cuda3std3__44pairIiiEEPiEvPT_T0_i_param_0,
	.param .u64 .ptr .align 1 _Z6kernelIN4cuda3std3__44pairIiiEEPiEvPT_T0_i_param_1,
	.param .u32 _Z6kernelIN4cuda3std3__44pairIiiEEPiEvPT_T0_i_param_2
)
{
	.reg .b32 	%r<8>;
	.reg .b64 	%rd<10>;

	ld.param.u64 	%rd1, [_Z6kernelIN4cuda3std3__44pairIiiEEPiEvPT_T0_i_param_0];
	ld.param.u64 	%rd2, [_Z6kernelIN4cuda3std3__44pairIiiEEPiEvPT_T0_i_param_1];
	cvta.to.global.u64 	%rd3, %rd2;
	cvta.to.global.u64 	%rd4, %rd1;
	mov.u32 	%r1, %tid.x;
	shl.b32 	%r2, %r1, 3;
	cvt.u64.u32 	%rd5, %r2;
	and.b64  	%rd6, %rd5, 8176;
	add.s64 	%rd7, %rd4, %rd6;
	.pragma "used_bytes_mask 3855";
	ld.global.v4.u32 	{%r3, %r4, %r5, %r6}, [%rd7];
	add.s32 	%r7, %r5, %r3;
	mul.wide.u32 	%rd8, %r1, 4;
	add.s64 	%rd9, %rd3, %rd8;
	st.global.u32 	[%rd9], %r7;
	ret;

}
	// .globl	_ZN3cub18CUB_300001_SM_10006detail11EmptyKernelIvEEvv
.visible .entry _ZN3cub18CUB_300001_SM_10006detail11EmptyKernelIvEEvv()
{


	ret;

}
	// .globl	_ZN3cub18CUB_300001_SM_10006detail8for_each13static_kernelINS2_12policy_hub_t12policy_500_tEmN6thrust24THRUST_300001_SM_1000_NS8cuda_cub20__uninitialized_fill7functorINS7_10device_ptrIiEEiEEEEvT0_T1_
.visible .entry _ZN3cub18CUB_300001_SM_10006detail8for_each13static_kernelINS2_12policy_hub_t12policy_500_tEmN6thrust24THRUST_300001_SM_1000_NS8cuda_cub20__uninitialized_fill7functorINS7_10device_ptrIiEEiEEEEvT0_T1_(
	.param .u64 _ZN3cub18CUB_300001_SM_10006detail8for_each13static_kernelINS2_12policy_hub_t12policy_500_tEmN6thrust24THRUST_300001_SM_1000_NS8cuda_cub20__uninitialized_fill7functorINS7_10device_ptrIiEEiEEEEvT0_T1__param_0,
	.param .align 8 .b8 _ZN3cub18CUB_300001_SM_10006detail8for_each13static_kernelINS2_12policy_hub_t12policy_500_tEmN6thrust24THRUST_300001_SM_1000_NS8cuda_cub20__uninitialized_fill7functorINS7_10device_ptrIiEEiEEEEvT0_T1__param_1[16]
)
.maxntid 256
{
	.reg .pred 	%p<4>;
	.reg .b16 	%rs<5>;
	.reg .b32 	%r<12>;
	.reg .b64 	%rd<16>;

	ld.param.u32 	%r3, [_ZN3cub18CUB_300001_SM_10006detail8for_each13static_kernelINS2_12policy_hub_t12policy_500_tEmN6thrust24THRUST_300001_SM_1000_NS8cuda_cub20__uninitialized_fill7functorINS7_10device_ptrIiEEiEEEEvT0_T1__param_1+8];
	ld.param.u64 	%rd4, [_ZN3cub18CUB_300001_SM_10006detail8for_each13static_kernelINS2_12policy_hub_t12policy_500_tEmN6thrust24THRUST_300001_SM_1000_NS8cuda_cub20__uninitialized_fill7functorINS7_10device_ptrIiEEiEEEEvT0_T1__param_1];
	ld.param.u64 	%rd5, [_ZN3cub18CUB_300001_SM_10006detail8for_each13static_kernelINS2_12policy_hub_t12policy_500_tEmN6thrust24THRUST_300001_SM_1000_NS8cuda_cub20__uninitialized_fill7functorINS7_10device_ptrIiEEiEEEEvT0_T1__param_0];
	mov.u32 	%r9, %ctaid.x;
	mul.wide.u32 	%rd1, %r9, 512;
	sub.s64 	%rd2, %rd5, %rd1;
	setp.lt.u64 	%p1, %rd2, 512;
	@%p1 bra 	$L__BB2_2;
	mov.u32 	%r11, %tid.x;
	cvta.to.global.u64 	%rd11, %rd4;
	cvt.u64.u32 	%rd12, %r11;
	add.s64 	%rd13, %rd1, %rd12;
	shl.b64 	%rd14, %rd13, 2;
	add.s64 	%rd15, %rd11, %rd14;
	st.global.u32 	[%rd15], %r3;
	st.global.u32 	[%rd15+1024], %r3;
	bra.uni 	$L__BB2_6;
$L__BB2_2:
	cvta.to.global.u64 	%rd6, %rd4;
	mov.u32 	%r2, %tid.x;
	cvt.u64.u32 	%rd7, %r2;
	setp.le.u64 	%p2, %rd2, %rd7;
	add.s64 	%rd8, %rd1, %rd7;
	shl.b64 	%rd9, %rd8, 2;
	add.s64 	%rd3, %rd6, %rd9;
	@%p2 bra 	$L__BB2_4;
	st.global.u32 	[%rd3], %r3;
$L__BB2_4:
	add.s32 	%r10, %r2, 256;
	cvt.u64.u32 	%rd10, %r10;
	setp.le.u64 	%p3, %rd2, %rd10;
	@%p3 bra 	$L__BB2_6;
	st.global.u32 	[%rd3+1024], %r3;
$L__BB2_6:
	ret;

}


// ===== COMPILED SASS (sm_100) =====

	.target	sm_100

	.elftype	@"ET_EXEC"


//--------------------- .note.nv.tkinfo           --------------------------
	.section	.note.nv.tkinfo,"",@"SHT_NOTE"
	.sectionflags	@"SHF_NOTE_NV_TKINFO"
	.tkinfo
        /*0018*/ 	.word	0x00000002
        /*0030*/ 	.string	""
        /*0030*/ 	.string	"ptxas"
        /*0030*/ 	.string	"Cuda compilation tools, release 13.0, V13.0.88"
        /*0030*/ 	.string	"Build cuda_13.0.r13.0/compiler.36424714_0"
        /*0030*/ 	.string	"-arch sm_100 -m 64 "



//--------------------- .note.nv.cuinfo           --------------------------
	.section	.note.nv.cuinfo,"",@"SHT_NOTE"
	.sectionflags	@"SHF_NOTE_NV_CUINFO"
        /*0018*/ 	.short	0x0002
        /*001a*/ 	.short	0x0064
        /*001c*/ 	.short	0x0082
	.zero		2


//--------------------- .nv.info                  --------------------------
	.section	.nv.info,"",@"SHT_CUDA_INFO"
	.align	4


	//----- nvinfo : EIATTR_REGCOUNT
	.align		4
        /*0000*/ 	.byte	0x04, 0x2f
        /*0002*/ 	.short	(.L_44 - .L_43)
	.align		4
.L_43:
        /*0004*/ 	.word	index@(_Z6kernelIN4cuda3std3__44pairIiiEEPiEvPT_T0_i)
        /*0008*/ 	.word	0x0000000c


	//----- nvinfo : EIATTR_FRAME_SIZE
	.align		4
.L_44:
        /*000c*/ 	.byte	0x04, 0x11
        /*000e*/ 	.short	(.L_46 - .L_45)
	.align		4
.L_45:
        /*0010*/ 	.word	index@(_Z6kernelIN4cuda3std3__44pairIiiEEPiEvPT_T0_i)
        /*0014*/ 	.word	0x00000000


	//----- nvinfo : EIATTR_REGCOUNT
	.align		4
.L_46:
        /*0018*/ 	.byte	0x04, 0x2f
        /*001a*/ 	.short	(.L_48 - .L_47)
	.align		4
.L_47:
        /*001c*/ 	.word	index@(_ZN3cub18CUB_300001_SM_10006detail11EmptyKernelIvEEvv)
        /*0020*/ 	.word	0x00000004


	//----- nvinfo : EIATTR_FRAME_SIZE
	.align		4
.L_48:
        /*0024*/ 	.byte	0x04, 0x11
        /*0026*/ 	.short	(.L_50 - .L_49)
	.align		4
.L_49:
        /*0028*/ 	.word	index@(_ZN3cub18CUB_300001_SM_10006detail11EmptyKernelIvEEvv)
        /*002c*/ 	.word	0x00000000


	//----- nvinfo : EIATTR_REGCOUNT
	.align		4
.L_50:
        /*0030*/ 	.byte	0x04, 0x2f
        /*0032*/ 	.short	(.L_52 - .L_51)
	.align		4
.L_51:
        /*0034*/ 	.word	index@(_ZN3cub18CUB_300001_SM_10006detail8for_each13static_kernelINS2_12policy_hub_t12policy_500_tEmN6thrust24THRUST_300001_SM_1000_NS8cuda_cub20__uninitialized_fill7functorINS7_10device_ptrIiEEiEEEEvT0_T1_)
        /*0038*/ 	.word	0x00000008


	//----- nvinfo : EIATTR_FRAME_SIZE
	.align		4
.L_52:
        /*003c*/ 	.byte	0x04, 0x11
        /*003e*/ 	.short	(.L_54 - .L_53)
	.align		4
.L_53:
        /*0040*/ 	.word	index@(_ZN3cub18CUB_300001_SM_10006detail8for_each13static_kernelINS2_12policy_hub_t12policy_500_tEmN6thrust24THRUST_300001_SM_1000_NS8cuda_cub20__uninitialized_fill7functorINS7_10device_ptrIiEEiEEEEvT0_T1_)
        /*0044*/ 	.word	0x00000000


	//----- nvinfo : EIATTR_MIN_STACK_SIZE
	.align		4
.L_54:
        /*0048*/ 	.byte	0x04, 0x12
        /*004a*/ 	.short	(.L_56 - .L_55)
	.align		4
.L_55:
        /*004c*/ 	.word	index@(_ZN3cub18CUB_300001_SM_10006detail8for_each13static_kernelINS2_12policy_hub_t12policy_500_tEmN6thrust24THRUST_300001_SM_1000_NS8cuda_cub20__uninitialized_fill7functorINS7_10device_ptrIiEEiEEEEvT0_T1_)
        /*0050*/ 	.word	0x00000000


	//----- nvinfo : EIATTR_MIN_STACK_SIZE
	.align		4
.L_56:
        /*0054*/ 	.byte	0x04, 0x12
        /*0056*/ 	.short	(.L_58 - .L_57)
	.align		4
.L_57:
        /*0058*/ 	.word	index@(_ZN3cub18CUB_300001_SM_10006detail11EmptyKernelIvEEvv)
        /*005c*/ 	.word	0x00000000


	//----- nvinfo : EIATTR_MIN_STACK_SIZE
	.align		4
.L_58:
        /*0060*/ 	.byte	0x04, 0x12
        /*0062*/ 	.short	(.L_60 - .L_59)
	.align		4
.L_59:
        /*0064*/ 	.word	index@(_Z6kernelIN4cuda3std3__44pairIiiEEPiEvPT_T0_i)
        /*0068*/ 	.word	0x00000000
.L_60:


//--------------------- .nv.compat                --------------------------
	.section	.nv.compat,"",@"SHT_CUDA_COMPAT_INFO"
	.align	4
        /*0000*/ 	.byte	0x02, 0x09, 0x00, 0x00, 0x02, 0x02, 0x01, 0x00, 0x02, 0x05, 0x05, 0x00, 0x03, 0x07, 0x01, 0x01
        /*0010*/ 	.byte	0x02, 0x03, 0x00, 0x00, 0x02, 0x06, 0x01, 0x00, 0x04, 0x0b, 0x08, 0x00, 0x09, 0x00, 0x00, 0x00
        /*0020*/ 	.byte	0x00, 0x00, 0x00, 0x00


//--------------------- .nv.info._ZN3cub18CUB_300001_SM_10006detail8for_each13static_kernelINS2_12policy_hub_t12policy_500_tEmN6thrust24THRUST_300001_SM_1000_NS8cuda_cub20__uninitialized_fill7functorINS7_10device_ptrIiEEiEEEEvT0_T1_ --------------------------
	.section	.nv.info._ZN3cub18CUB_300001_SM_10006detail8for_each13static_kernelINS2_12policy_hub_t12policy_500_tEmN6thrust24THRUST_300001_SM_1000_NS8cuda_cub20__uninitialized_fill7functorINS7_10device_ptrIiEEiEEEEvT0_T1_,"",@"SHT_CUDA_INFO"
	.sectionflags	@""
	.align	4


	//----- nvinfo : EIATTR_CUDA_API_VERSION
	.align		4
        /*0000*/ 	.byte	0x04, 0x37
        /*0002*/ 	.short	(.L_62 - .L_61)
.L_61:
        /*0004*/ 	.word	0x00000082


	//----- nvinfo : EIATTR_KPARAM_INFO
	.align		4
.L_62:
        /*0008*/ 	.byte	0x04, 0x17
        /*000a*/ 	.short	(.L_64 - .L_63)
.L_63:
        /*000c*/ 	.word	0x00000000
        /*0010*/ 	.short	0x0001
        /*0012*/ 	.short	0x0008
        /*0014*/ 	.byte	0x00, 0xf0, 0x41, 0x00


	//----- nvinfo : EIATTR_KPARAM_INFO
	.align		4
.L_64:
        /*0018*/ 	.byte	0x04, 0x17
        /*001a*/ 	.short	(.L_66 - .L_65)
.L_65:
        /*001c*/ 	.word	0x00000000
        /*0020*/ 	.short	0x0000
        /*0022*/ 	.short	0x0000
        /*0024*/ 	.byte	0x00, 0xf0, 0x21, 0x00


	//----- nvinfo : EIATTR_SPARSE_MMA_MASK
	.align		4
.L_66:
        /*0028*/ 	.byte	0x03, 0x50
        /*002a*/ 	.short	0x0000


	//----- nvinfo : EIATTR_MAXREG_COUNT
	.align		4
        /*002c*/ 	.byte	0x03, 0x1b
        /*002e*/ 	.short	0x00ff


	//----- nvinfo : EIATTR_MERCURY_ISA_VERSION
	.align		4
        /*0030*/ 	.byte	0x03, 0x5f
        /*0032*/ 	.short	0x0101


	//----- nvinfo : EIATTR_VRC_CTA_INIT_COUNT
	.align		4
        /*0034*/ 	.byte	0x02, 0x4a
	.zero		1
	.zero		1


	//----- nvinfo : EIATTR_EXIT_INSTR_OFFSETS
	.align		4
        /*0038*/ 	.byte	0x04, 0x1c
        /*003a*/ 	.short	(.L_68 - .L_67)


	//   ....[0]....
.L_67:
        /*003c*/ 	.word	0x00000130


	//   ....[1]....
        /*0040*/ 	.word	0x00000230


	//   ....[2]....
        /*0044*/ 	.word	0x00000260


	//----- nvinfo : EIATTR_MAX_THREADS
	.align		4
.L_68:
        /*0048*/ 	.byte	0x04, 0x05
        /*004a*/ 	.short	(.L_70 - .L_69)
.L_69:
        /*004c*/ 	.word	0x00000100
        /*0050*/ 	.word	0x00000001
        /*0054*/ 	.word	0x00000001


	//----- nvinfo : EIATTR_CBANK_PARAM_SIZE
	.align		4
.L_70:
        /*0058*/ 	.byte	0x03, 0x19
        /*005a*/ 	.short	0x0018


	//----- nvinfo : EIATTR_PARAM_CBANK
	.align		4
        /*005c*/ 	.byte	0x04, 0x0a
        /*005e*/ 	.short	(.L_72 - .L_71)
	.align		4
.L_71:
        /*0060*/ 	.word	index@(.nv.constant0._ZN3cub18CUB_300001_SM_10006detail8for_each13static_kernelINS2_12policy_hub_t12policy_500_tEmN6thrust24THRUST_300001_SM_1000_NS8cuda_cub20__uninitialized_fill7functorINS7_10device_ptrIiEEiEEEEvT0_T1_)
        /*0064*/ 	.short	0x0380
        /*0066*/ 	.short	0x0018


	//----- nvinfo : EIATTR_SW_WAR
	.align		4
.L_72:
        /*0068*/ 	.byte	0x04, 0x36
        /*006a*/ 	.short	(.L_74 - .L_73)
.L_73:
        /*006c*/ 	.word	0x00000008
.L_74:


//--------------------- .nv.info._ZN3cub18CUB_300001_SM_10006detail11EmptyKernelIvEEvv --------------------------
	.section	.nv.info._ZN3cub18CUB_300001_SM_10006detail11EmptyKernelIvEEvv,"",@"SHT_CUDA_INFO"
	.sectionflags	@""
	.align	4


	//----- nvinfo : EIATTR_CUDA_API_VERSION
	.align		4
        /*0000*/ 	.byte	0x04, 0x37
        /*0002*/ 	.short	(.L_76 - .L_75)
.L_75:
        /*0004*/ 	.word	0x00000082


	//----- nvinfo : EIATTR_SPARSE_MMA_MASK
	.align		4
.L_76:
        /*0008*/ 	.byte	0x03, 0x50
        /*000a*/ 	.short	0x0000


	//----- nvinfo : EIATTR_MAXREG_COUNT
	.align		4
        /*000c*/ 	.byte	0x03, 0x1b
        /*000e*/ 	.short	0x00ff


	//----- nvinfo : EIATTR_MERCURY_ISA_VERSION
	.align		4
        /*0010*/ 	.byte	0x03, 0x5f
        /*0012*/ 	.short	0x0101


	//----- nvinfo : EIATTR_VRC_CTA_INIT_COUNT
	.align		4
        /*0014*/ 	.byte	0x02, 0x4a
	.zero		1
	.zero		1


	//----- nvinfo : EIATTR_EXIT_INSTR_OFFSETS
	.align		4
        /*0018*/ 	.byte	0x04, 0x1c
        /*001a*/ 	.short	(.L_78 - .L_77)


	//   ....[0]....
.L_77:
        /*001c*/ 	.word	0x00000010


	//----- nvinfo : EIATTR_SW_WAR
	.align		4
.L_78:
        /*0020*/ 	.byte	0x04, 0x36
        /*0022*/ 	.short	(.L_80 - .L_79)
.L_79:
        /*0024*/ 	.word	0x00000008
.L_80:


//--------------------- .nv.info._Z6kernelIN4cuda3std3__44pairIiiEEPiEvPT_T0_i --------------------------
	.section	.nv.info._Z6kernelIN4cuda3std3__44pairIiiEEPiEvPT_T0_i,"",@"SHT_CUDA_INFO"
	.sectionflags	@""
	.align	4


	//----- nvinfo : EIATTR_CUDA_API_VERSION
	.align		4
        /*0000*/ 	.byte	0x04, 0x37
        /*0002*/ 	.short	(.L_82 - .L_81)
.L_81:
        /*0004*/ 	.word	0x00000082


	//----- nvinfo : EIATTR_KPARAM_INFO
	.align		4
.L_82:
        /*0008*/ 	.byte	0x04, 0x17
        /*000a*/ 	.short	(.L_84 - .L_83)
.L_83:
        /*000c*/ 	.word	0x00000000
        /*0010*/ 	.short	0x0002
        /*0012*/ 	.short	0x0010
        /*0014*/ 	.byte	0x00, 0xf0, 0x11, 0x00


	//----- nvinfo : EIATTR_KPARAM_INFO
	.align		4
.L_84:
        /*0018*/ 	.byte	0x04, 0x17
        /*001a*/ 	.short	(.L_86 - .L_85)
.L_85:
        /*001c*/ 	.word	0x00000000
        /*0020*/ 	.short	0x0001
        /*0022*/ 	.short	0x0008
        /*0024*/ 	.byte	0x00, 0xf5, 0x21, 0x00


	//----- nvinfo : EIATTR_KPARAM_INFO
	.align		4
.L_86:
        /*0028*/ 	.byte	0x04, 0x17
        /*002a*/ 	.short	(.L_88 - .L_87)
.L_87:
        /*002c*/ 	.word	0x00000000
        /*0030*/ 	.short	0x0000
        /*0032*/ 	.short	0x0000
        /*0034*/ 	.byte	0x00, 0xf5, 0x21, 0x00


	//----- nvinfo : EIATTR_SPARSE_MMA_MASK
	.align		4
.L_88:
        /*0038*/ 	.byte	0x03, 0x50
        /*003a*/ 	.short	0x0000


	//----- nvinfo : EIATTR_MAXREG_COUNT
	.align		4
        /*003c*/ 	.byte	0x03, 0x1b
        /*003e*/ 	.short	0x00ff


	//----- nvinfo : EIATTR_MERCURY_ISA_VERSION
	.align		4
        /*0040*/ 	.byte	0x03, 0x5f
        /*0042*/ 	.short	0x0101


	//----- nvinfo : EIATTR_VRC_CTA_INIT_COUNT
	.align		4
        /*0044*/ 	.byte	0x02, 0x4a
	.zero		1
	.zero		1


	//----- nvinfo : EIATTR_EXIT_INSTR_OFFSETS
	.align		4
        /*0048*/ 	.byte	0x04, 0x1c
        /*004a*/ 	.short	(.L_90 - .L_89)


	//   ....[0]....
.L_89:
        /*004c*/ 	.word	0x000000e0


	//----- nvinfo : EIATTR_CBANK_PARAM_SIZE
	.align		4
.L_90:
        /*0050*/ 	.byte	0x03, 0x19
        /*0052*/ 	.short	0x0014


	//----- nvinfo : EIATTR_PARAM_CBANK
	.align		4
        /*0054*/ 	.byte	0x04, 0x0a
        /*0056*/ 	.short	(.L_92 - .L_91)
	.align		4
.L_91:
        /*0058*/ 	.word	index@(.nv.constant0._Z6kernelIN4cuda3std3__44pairIiiEEPiEvPT_T0_i)
        /*005c*/ 	.short	0x0380
        /*005e*/ 	.short	0x0014


	//----- nvinfo : EIATTR_SW_WAR
	.align		4
.L_92:
        /*0060*/ 	.byte	0x04, 0x36
        /*0062*/ 	.short	(.L_94 - .L_93)
.L_93:
        /*0064*/ 	.word	0x00000008
.L_94:


//--------------------- .nv.callgraph             --------------------------
	.section	.nv.callgraph,"",@"SHT_CUDA_CALLGRAPH"
	.align	4
	.sectionentsize	8
	.align		4
        /*0000*/ 	.word	0x00000000
	.align		4
        /*0004*/ 	.word	0xffffffff
	.align		4
        /*0008*/ 	.word	0x00000000
	.align		4
        /*000c*/ 	.word	0xfffffffe
	.align		4
        /*0010*/ 	.word	0x00000000
	.align		4
        /*0014*/ 	.word	0xfffffffd
	.align		4
        /*0018*/ 	.word	0x00000000
	.align		4
        /*001c*/ 	.word	0xfffffffc


//--------------------- .nv.constant4             --------------------------
	.section	.nv.constant4,"a",@progbits
	.align	8
	.align		8
.nv.constant4:
        /*0000*/ 	.dword	_ZN30_INTERNAL_8c7454cb_4_k_cu_main4cuda3std3__45__cpo5beginE
	.align		8
        /*0008*/ 	.dword	_ZN30_INTERNAL_8c7454cb_4_k_cu_main4cuda3std3__45__cpo3endE
	.align		8
        /*0010*/ 	.dword	_ZN30_INTERNAL_8c7454cb_4_k_cu_main4cuda3std3__45__cpo6cbeginE
	.align		8
        /*0018*/ 	.dword	_ZN30_INTERNAL_8c7454cb_4_k_cu_main4cuda3std3__45__cpo4cendE
	.align		8
        /*0020*/ 	.dword	_ZN30_INTERNAL_8c7454cb_4_k_cu_main4cuda3std3__45__cpo6rbeginE
	.align		8
        /*0028*/ 	.dword	_ZN30_INTERNAL_8c7454cb_4_k_cu_main4cuda3std3__45__cpo4rendE
	.align		8
        /*0030*/ 	.dword	_ZN30_INTERNAL_8c7454cb_4_k_cu_main4cuda3std3__45__cpo7crbeginE
	.align		8
        /*0038*/ 	.dword	_ZN30_INTERNAL_8c7454cb_4_k_cu_main4cuda3std3__45__cpo5crendE
	.align		8
        /*0040*/ 	.dword	_ZN30_INTERNAL_8c7454cb_4_k_cu_main4cuda3std3__432_GLOBAL__N__8c7454cb_4_k_cu_main6ignoreE
	.align		8
        /*0048*/ 	.dword	_ZN30_INTERNAL_8c7454cb_4_k_cu_main4cuda3std3__419piecewise_constructE
	.align		8
        /*0050*/ 	.dword	_ZN30_INTERNAL_8c7454cb_4_k_cu_main4cuda3std3__48in_placeE
	.align		8
        /*0058*/ 	.dword	_ZN30_INTERNAL_8c7454cb_4_k_cu_main4cuda3std3__420unreachable_sentinelE
	.align		8
        /*0060*/ 	.dword	_ZN30_INTERNAL_8c7454cb_4_k_cu_main4cuda3std3__47nulloptE
	.align		8
        /*0068*/ 	.dword	_ZN30_INTERNAL_8c7454cb_4_k_cu_main4cuda3std3__48unexpectE
	.align		8
        /*0070*/ 	.dword	_ZN30_INTERNAL_8c7454cb_4_k_cu_main4cuda3std6ranges3__45__cpo4swapE
	.align		8
        /*0078*/ 	.dword	_ZN30_INTERNAL_8c7454cb_4_k_cu_main4cuda3std6ranges3__45__cpo9iter_moveE
	.align		8
        /*0080*/ 	.dword	_ZN30_INTERNAL_8c7454cb_4_k_cu_main4cuda3std6ranges3__45__cpo5beginE
	.align		8
        /*0088*/ 	.dword	_ZN30_INTERNAL_8c7454cb_4_k_cu_main4cuda3std6ranges3__45__cpo3endE
	.align		8
        /*0090*/ 	.dword	_ZN30_INTERNAL_8c7454cb_4_k_cu_main4cuda3std6ranges3__45__cpo6cbeginE
	.align		8
        /*0098*/ 	.dword	_ZN30_INTERNAL_8c7454cb_4_k_cu_main4cuda3std6ranges3__45__cpo4cendE
	.align		8
        /*00a0*/ 	.dword	_ZN30_INTERNAL_8c7454cb_4_k_cu_main4cuda3std6ranges3__45__cpo7advanceE
	.align		8
        /*00a8*/ 	.dword	_ZN30_INTERNAL_8c7454cb_4_k_cu_main4cuda3std6ranges3__45__cpo9iter_swapE
	.align		8
        /*00b0*/ 	.dword	_ZN30_INTERNAL_8c7454cb_4_k_cu_main4cuda3std6ranges3__45__cpo4nextE
	.align		8
        /*00b8*/ 	.dword	_ZN30_INTERNAL_8c7454cb_4_k_cu_main4cuda3std6ranges3__45__cpo4prevE
	.align		8
        /*00c0*/ 	.dword	_ZN30_INTERNAL_8c7454cb_4_k_cu_main4cuda3std6ranges3__45__cpo4dataE
	.align		8
        /*00c8*/ 	.dword	_ZN30_INTERNAL_8c7454cb_4_k_cu_main4cuda3std6ranges3__45__cpo5cdataE
	.align		8
        /*00d0*/ 	.dword	_ZN30_INTERNAL_8c7454cb_4_k_cu_main4cuda3std6ranges3__45__cpo4sizeE
	.align		8
        /*00d8*/ 	.dword	_ZN30_INTERNAL_8c7454cb_4_k_cu_main4cuda3std6ranges3__45__cpo5ssizeE
	.align		8
        /*00e0*/ 	.dword	_ZN30_INTERNAL_8c7454cb_4_k_cu_main4cuda3std6ranges3__45__cpo8distanceE
	.align		8
        /*00e8*/ 	.dword	_ZN30_INTERNAL_8c7454cb_4_k_cu_main6thrust24THRUST_300001_SM_1000_NS8cuda_cub3parE
	.align		8
        /*00f0*/ 	.dword	_ZN30_INTERNAL_8c7454cb_4_k_cu_main6thrust24THRUST_300001_SM_1000_NS8cuda_cub10par_nosyncE
	.align		8
        /*00f8*/ 	.dword	_ZN30_INTERNAL_8c7454cb_4_k_cu_main6thrust24THRUST_300001_SM_1000_NS6system6detail10sequential3seqE
	.align		8
        /*0100*/ 	.dword	_ZN30_INTERNAL_8c7454cb_4_k_cu_main6thrust24THRUST_300001_SM_1000_NS12placeholders2_1E
	.align		8
        /*0108*/ 	.dword	_ZN30_INTERNAL_8c7454cb_4_k_cu_main6thrust24THRUST_300001_SM_1000_NS12placeholders2_2E
	.align		8
        /*0110*/ 	.dword	_ZN30_INTERNAL_8c7454cb_4_k_cu_main6thrust24THRUST_300001_SM_1000_NS12placeholders2_3E
	.align		8
        /*0118*/ 	.dword	_ZN30_INTERNAL_8c7454cb_4_k_cu_main6thrust24THRUST_300001_SM_1000_NS12placeholders2_4E
	.align		8
        /*0120*/ 	.dword	_ZN30_INTERNAL_8c7454cb_4_k_cu_main6thrust24THRUST_300001_SM_1000_NS12placeholders2_5E
	.align		8
        /*0128*/ 	.dword	_ZN30_INTERNAL_8c7454cb_4_k_cu_main6thrust24THRUST_300001_SM_1000_NS12placeholders2_6E
	.align		8
        /*0130*/ 	.dword	_ZN30_INTERNAL_8c7454cb_4_k_cu_main6thrust24THRUST_300001_SM_1000_NS12placeholders2_7E
	.align		8
        /*0138*/ 	.dword	_ZN30_INTERNAL_8c7454cb_4_k_cu_main6thrust24THRUST_300001_SM_1000_NS12placeholders2_8E
	.align		8
        /*0140*/ 	.dword	_ZN30_INTERNAL_8c7454cb_4_k_cu_main6thrust24THRUST_300001_SM_1000_NS12placeholders2_9E
	.align		8
        /*0148*/ 	.dword	_ZN30_INTERNAL_8c7454cb_4_k_cu_main6thrust24THRUST_300001_SM_1000_NS12placeholders3_10E
	.align		8
        /*0150*/ 	.dword	_ZN30_INTERNAL_8c7454cb_4_k_cu_main6thrust24THRUST_300001_SM_1000_NS3seqE


//--------------------- .text._ZN3cub18CUB_300001_SM_10006detail8for_each13static_kernelINS2_12policy_hub_t12policy_500_tEmN6thrust24THRUST_300001_SM_1000_NS8cuda_cub20__uninitialized_fill7functorINS7_10device_ptrIiEEiEEEEvT0_T1_ --------------------------
	.section	.text._ZN3cub18CUB_300001_SM_10006detail8for_each13static_kernelINS2_12policy_hub_t12policy_500_tEmN6thrust24THRUST_300001_SM_1000_NS8cuda_cub20__uninitialized_fill7functorINS7_10device_ptrIiEEiEEEEvT0_T1_,"ax",@progbits
	.align	128
        .global         _ZN3cub18CUB_300001_SM_10006detail8for_each13static_kernelINS2_12policy_hub_t12policy_500_tEmN6thrust24THRUST_300001_SM_1000_NS8cuda_cub20__uninitialized_fill7functorINS7_10device_ptrIiEEiEEEEvT0_T1_
        .type           _ZN3cub18CUB_300001_SM_10006detail8for_each13static_kernelINS2_12policy_hub_t12policy_500_tEmN6thrust24THRUST_300001_SM_1000_NS8cuda_cub20__uninitialized_fill7functorINS7_10device_ptrIiEEiEEEEvT0_T1_,@function
        .size           _ZN3cub18CUB_300001_SM_10006detail8for_each13static_kernelINS2_12policy_hub_t12policy_500_tEmN6thrust24THRUST_300001_SM_1000_NS8cuda_cub20__uninitialized_fill7functorINS7_10device_ptrIiEEiEEEEvT0_T1_,(.L_x_4 - _ZN3cub18CUB_300001_SM_10006detail8for_each13static_kernelINS2_12policy_hub_t12policy_500_tEmN6thrust24THRUST_300001_SM_1000_NS8cuda_cub20__uninitialized_fill7functorINS7_10device_ptrIiEEiEEEEvT0_T1_)
        .other          _ZN3cub18CUB_300001_SM_10006detail8for_each13static_kernelINS2_12policy_hub_t12policy_500_tEmN6thrust24THRUST_300001_SM_1000_NS8cuda_cub20__uninitialized_fill7functorINS7_10device_ptrIiEEiEEEEvT0_T1_,@"STO_CUDA_ENTRY STV_DEFAULT"
_ZN3cub18CUB_300001_SM_10006detail8for_each13static_kernelINS2_12policy_hub_t12policy_500_tEmN6thrust24THRUST_300001_SM_1000_NS8cuda_cub20__uninitialized_fill7functorINS7_10device_ptrIiEEiEEEEvT0_T1_:
.text._ZN3cub18CUB_300001_SM_10006detail8for_each13static_kernelINS2_12policy_hub_t12policy_500_tEmN6thrust24THRUST_300001_SM_1000_NS8cuda_cub20__uninitialized_fill7functorINS7_10device_ptrIiEEiEEEEvT0_T1_:
[----:B------:R-:W-:Y:S08]  /*0000*/  LDC R1, c[0x0][0x37c] ;  /* 0x0000df00ff017b82 */ /* 0x000ff00000000800 */
[----:B------:R-:W0:Y:S01]  /*0010*/  S2UR UR4, SR_CTAID.X ;  /* 0x00000000000479c3 */ /* 0x000e220000002500 */
[----:B------:R-:W1:Y:S01]  /*0020*/  LDCU.64 UR6, c[0x0][0x380] ;  /* 0x00007000ff0677ac */ /* 0x000e620008000a00 */
[----:B------:R-:W2:Y:S01]  /*0030*/  LDCU.64 UR8, c[0x0][0x358] ;  /* 0x00006b00ff0877ac */ /* 0x000ea20008000a00 */
[----:B0-----:R-:W-:-:S04]  /*0040*/  UIMAD.WIDE.U32 UR4, UR4, 0x200, URZ ;  /* 0x00000200040478a5 */ /* 0x001fc8000f8e00ff */
[----:B-1----:R-:W-:-:S04]  /*0050*/  UIADD3 UR6, UP0, UPT, -UR4, UR6, URZ ;  /* 0x0000000604067290 */ /* 0x002fc8000ff1e1ff */
[----:B------:R-:W-:Y:S02]  /*0060*/  UIADD3.X UR7, UPT, UPT, ~UR5, UR7, URZ, UP0, !UPT ;  /* 0x0000000705077290 */ /* 0x000fe400087fe5ff */
[----:B------:R-:W-:-:S04]  /*0070*/  UISETP.GE.U32.AND UP0, UPT, UR6, 0x200, UPT ;  /* 0x000002000600788c */ /* 0x000fc8000bf06070 */
[----:B------:R-:W-:-:S09]  /*0080*/  UISETP.GE.U32.AND.EX UP0, UPT, UR7, URZ, UPT, UP0 ;  /* 0x000000ff0700728c */ /* 0x000fd2000bf06100 */
[----:B--2---:R-:W-:Y:S05]  /*0090*/  BRA.U !UP0, `(.L_x_0) ;  /* 0x0000000108287547 */ /* 0x004fea000b800000 */
[----:B------:R-:W0:Y:S01]  /*00a0*/  S2R R0, SR_TID.X ;  /* 0x0000000000007919 */ /* 0x000e220000002100 */
[----:B------:R-:W1:Y:S01]  /*00b0*/  LDCU.64 UR6, c[0x0][0x388] ;  /* 0x00007100ff0677ac */ /* 0x000e620008000a00 */
[----:B------:R-:W2:Y:S01]  /*00c0*/  LDC R5, c[0x0][0x390] ;  /* 0x0000e400ff057b82 */ /* 0x000ea20000000800 */
[----:B0-----:R-:W-:-:S05]  /*00d0*/  IADD3 R0, P0, PT, R0, UR4, RZ ;  /* 0x0000000400007c10 */ /* 0x001fca000ff1e0ff */
[----:B------:R-:W-:Y:S01]  /*00e0*/  IMAD.X R3, RZ, RZ, UR5, P0 ;  /* 0x00000005ff037e24 */ /* 0x000fe200080e06ff */
[----:B-1----:R-:W-:-:S04]  /*00f0*/  LEA R2, P0, R0, UR6, 0x2 ;  /* 0x0000000600027c11 */ /* 0x002fc8000f8010ff */
[----:B------:R-:W-:-:S05]  /*0100*/  LEA.HI.X R3, R0, UR7, R3, 0x2, P0 ;  /* 0x0000000700037c11 */ /* 0x000fca00080f1403 */
[----:B--2---:R-:W-:Y:S04]  /*0110*/  STG.E desc[UR8][R2.64], R5 ;  /* 0x0000000502007986 */ /* 0x004fe8000c101908 */
[----:B------:R-:W-:Y:S01]  /*0120*/  STG.E desc[UR8][R2.64+0x400], R5 ;  /* 0x0004000502007986 */ /* 0x000fe2000c101908 */
[----:B------:R-:W-:Y:S05]  /*0130*/  EXIT ;  /* 0x000000000000794d */ /* 0x000fea0003800000 */
.L_x_0:
[----:B------:R-:W0:Y:S01]  /*0140*/  S2R R0, SR_TID.X ;  /* 0x0000000000007919 */ /* 0x000e220000002100 */
[----:B------:R-:W-:Y:S01]  /*0150*/  IMAD.U32 R2, RZ, RZ, UR7 ;  /* 0x00000007ff027e24 */ /* 0x000fe2000f8e00ff */
[----:B------:R-:W1:Y:S01]  /*0160*/  LDCU.64 UR10, c[0x0][0x388] ;  /* 0x00007100ff0a77ac */ /* 0x000e620008000a00 */
[----:B------:R-:W-:Y:S01]  /*0170*/  IMAD.U32 R4, RZ, RZ, UR7 ;  /* 0x00000007ff047e24 */ /* 0x000fe2000f8e00ff */
[----:B0-----:R-:W-:-:S04]  /*0180*/  ISETP.LT.U32.AND P0, PT, R0, UR6, PT ;  /* 0x0000000600007c0c */ /* 0x001fc8000bf01070 */
[----:B------:R-:W-:Y:S01]  /*0190*/  ISETP.GT.U32.AND.EX P0, PT, R2, RZ, PT, P0 ;  /* 0x000000ff0200720c */ /* 0x000fe20003f04100 */
[C---:B------:R-:W-:Y:S01]  /*01a0*/  VIADD R2, R0.reuse, 0x100 ;  /* 0x0000010000027836 */ /* 0x040fe20000000000 */
[----:B------:R-:W-:-:S04]  /*01b0*/  IADD3 R0, P2, PT, R0, UR4, RZ ;  /* 0x0000000400007c10 */ /* 0x000fc8000ff5e0ff */
[----:B------:R-:W-:Y:S01]  /*01c0*/  ISETP.LT.U32.AND P1, PT, R2, UR6, PT ;  /* 0x0000000602007c0c */ /* 0x000fe2000bf21070 */
[----:B------:R-:W-:Y:S01]  /*01d0*/  IMAD.X R3, RZ, RZ, UR5, P2 ;  /* 0x00000005ff037e24 */ /* 0x000fe200090e06ff */
[----:B-1----:R-:W-:Y:S02]  /*01e0*/  LEA R2, P2, R0, UR10, 0x2 ;  /* 0x0000000a00027c11 */ /* 0x002fe4000f8410ff */
[----:B------:R-:W-:Y:S02]  /*01f0*/  ISETP.GT.U32.AND.EX P1, PT, R4, RZ, PT, P1 ;  /* 0x000000ff0400720c */ /* 0x000fe40003f24110 */
[----:B------:R-:W-:Y:S01]  /*0200*/  LEA.HI.X R3, R0, UR11, R3, 0x2, P2 ;  /* 0x0000000b00037c11 */ /* 0x000fe200090f1403 */
[----:B------:R-:W0:Y:S04]  /*0210*/  @P0 LDC R5, c[0x0][0x390] ;  /* 0x0000e400ff050b82 */ /* 0x000e280000000800 */
[----:B0-----:R0:W-:Y:S06]  /*0220*/  @P0 STG.E desc[UR8][R2.64], R5 ;  /* 0x0000000502000986 */ /* 0x0011ec000c101908 */
[----:B------:R-:W-:Y:S05]  /*0230*/  @!P1 EXIT ;  /* 0x000000000000994d */ /* 0x000fea0003800000 */
[----:B0-----:R-:W0:Y:S02]  /*0240*/  LDC R5, c[0x0][0x390] ;  /* 0x0000e400ff057b82 */ /* 0x001e240000000800 */
[----:B0-----:R-:W-:Y:S01]  /*0250*/  STG.E desc[UR8][R2.64+0x400], R5 ;  /* 0x0004000502007986 */ /* 0x001fe2000c101908 */
[----:B------:R-:W-:Y:S05]  /*0260*/  EXIT ;  /* 0x000000000000794d */ /* 0x000fea0003800000 */
.L_x_1:
[----:B------:R-:W-:-:S00]  /*0270*/  BRA `(.L_x_1) ;  /* 0xfffffffc00fc7947 */ /* 0x000fc0000383ffff */
[----:B------:R-:W-:-:S00]  /*0280*/  NOP ;  /* 0x0000000000007918 */ /* 0x000fc00000000000 */
[----:B------:R-:W-:-:S00]  /*0290*/  NOP ;  /* 0x0000000000007918 */ /* 0x000fc00000000000 */
[----:B------:R-:W-:-:S00]  /*02a0*/  NOP ;  /* 0x0000000000007918 */ /* 0x000fc00000000000 */
[----:B------:R-:W-:-:S00]  /*02b0*/  NOP ;  /* 0x0000000000007918 */ /* 0x000fc00000000000 */
[----:B------:R-:W-:-:S00]  /*02c0*/  NOP ;  /* 0x0000000000007918 */ /* 0x000fc00000000000 */
[----:B------:R-:W-:-:S00]  /*02d0*/  NOP ;  /* 0x0000000000007918 */ /* 0x000fc00000000000 */
[----:B------:R-:W-:-:S00]  /*02e0*/  NOP ;  /* 0x0000000000007918 */ /* 0x000fc00000000000 */
[----:B------:R-:W-:-:S00]  /*02f0*/  NOP ;  /* 0x0000000000007918 */ /* 0x000fc00000000000 */
.L_x_4:


//--------------------- .text._ZN3cub18CUB_300001_SM_10006detail11EmptyKernelIvEEvv --------------------------
	.section	.text._ZN3cub18CUB_300001_SM_10006detail11EmptyKernelIvEEvv,"ax",@progbits
	.align	128
        .global         _ZN3cub18CUB_300001_SM_10006detail11EmptyKernelIvEEvv
        .type           _ZN3cub18CUB_300001_SM_10006detail11EmptyKernelIvEEvv,@function
        .size           _ZN3cub18CUB_300001_SM_10006detail11EmptyKernelIvEEvv,(.L_x_5 - _ZN3cub18CUB_300001_SM_10006detail11EmptyKernelIvEEvv)
        .other          _ZN3cub18CUB_300001_SM_10006detail11EmptyKernelIvEEvv,@"STO_CUDA_ENTRY STV_DEFAULT"
_ZN3cub18CUB_300001_SM_10006detail11EmptyKernelIvEEvv:
.text._ZN3cub18CUB_300001_SM_10006detail11EmptyKernelIvEEvv:
[----:B------:R-:W-:Y:S01]  /*0000*/  LDC R1, c[0x0][0x37c] ;  /* 0x0000df00ff017b82 */ /* 0x000fe20000000800 */
[----:B------:R-:W-:Y:S05]  /*0010*/  EXIT ;  /* 0x000000000000794d */ /* 0x000fea0003800000 */
.L_x_2:
        /* <DEDUP_REMOVED lines=14> */
.L_x_5:


//--------------------- .text._Z6kernelIN4cuda3std3__44pairIiiEEPiEvPT_T0_i --------------------------
	.section	.text._Z6kernelIN4cuda3std3__44pairIiiEEPiEvPT_T0_i,"ax",@progbits
	.align	128
        .global         _Z6kernelIN4cuda3std3__44pairIiiEEPiEvPT_T0_i
        .type           _Z6kernelIN4cuda3std3__44pairIiiEEPiEvPT_T0_i,@function
        .size           _Z6kernelIN4cuda3std3__44pairIiiEEPiEvPT_T0_i,(.L_x_6 - _Z6kernelIN4cuda3std3__44pairIiiEEPiEvPT_T0_i)
        .other          _Z6kernelIN4cuda3std3__44pairIiiEEPiEvPT_T0_i,@"STO_CUDA_ENTRY STV_DEFAULT"
_Z6kernelIN4cuda3std3__44pairIiiEEPiEvPT_T0_i:
.text._Z6kernelIN4cuda3std3__44pairIiiEEPiEvPT_T0_i:
[----:B------:R-:W-:Y:S01]  /*0000*/  LDC R1, c[0x0][0x37c] ;  /* 0x0000df00ff017b82 */ /* 0x000fe20000000800 */
[----:B------:R-:W0:Y:S01]  /*0010*/  S2R R9, SR_TID.X ;  /* 0x0000000000097919 */ /* 0x000e220000002100 */
[----:B------:R-:W1:Y:S06]  /*0020*/  LDCU.64 UR6, c[0x0][0x380] ;  /* 0x00007000ff0677ac */ /* 0x000e6c0008000a00 */
[----:B------:R-:W2:Y:S01]  /*0030*/  LDC.64 R2, c[0x0][0x388] ;  /* 0x0000e200ff027b82 */ /* 0x000ea20000000a00 */
[----:B------:R-:W3:Y:S01]  /*0040*/  LDCU.64 UR4, c[0x0][0x358] ;  /* 0x00006b00ff0477ac */ /* 0x000ee20008000a00 */
[----:B0-----:R-:W-:-:S05]  /*0050*/  IMAD.SHL.U32 R0, R9, 0x8, RZ ;  /* 0x0000000809007824 */ /* 0x001fca00078e00ff */
[----:B------:R-:W-:-:S04]  /*0060*/  LOP3.LUT R0, R0, 0x1ff0, RZ, 0xc0, !PT ;  /* 0x00001ff000007812 */ /* 0x000fc800078ec0ff */
[----:B-1----:R-:W-:-:S04]  /*0070*/  IADD3 R4, P0, PT, R0, UR6, RZ ;  /* 0x0000000600047c10 */ /* 0x002fc8000ff1e0ff */
[----:B------:R-:W-:-:S05]  /*0080*/  IADD3.X R5, PT, PT, RZ, UR7, RZ, P0, !PT ;  /* 0x00000007ff057c10 */ /* 0x000fca00087fe4ff */
[----:B---3--:R-:W3:Y:S04]  /*0090*/  LDG.E R0, desc[UR4][R4.64] ;  /* 0x0000000404007981 */ /* 0x008ee8000c1e1900 */
[----:B------:R-:W3:Y:S01]  /*00a0*/  LDG.E R7, desc[UR4][R4.64+0x8] ;  /* 0x0000080404077981 */ /* 0x000ee2000c1e1900 */
[----:B--2---:R-:W-:-:S04]  /*00b0*/  IMAD.WIDE.U32 R2, R9, 0x4, R2 ;  /* 0x0000000409027825 */ /* 0x004fc800078e0002 */
[----:B---3--:R-:W-:-:S05]  /*00c0*/  IMAD.IADD R7, R0, 0x1, R7 ;  /* 0x0000000100077824 */ /* 0x008fca00078e0207 */
[----:B------:R-:W-:Y:S01]  /*00d0*/  STG.E desc[UR4][R2.64], R7 ;  /* 0x0000000702007986 */ /* 0x000fe2000c101904 */
[----:B------:R-:W-:Y:S05]  /*00e0*/  EXIT ;  /* 0x000000000000794d */ /* 0x000fea0003800000 */
.L_x_3:
        /* <DEDUP_REMOVED lines=9> */
.L_x_6:


//--------------------- .nv.shared.reserved.0     --------------------------
	.section	.nv.shared.reserved.0,"aw",@nobits
	.weak		__nv_reservedSMEM_offset_0_alias
	.size		__nv_reservedSMEM_offset_0_alias, 0, 64
	.other		__nv_reservedSMEM_offset_0_alias,@"STO_CUDA_RESERVED_SHARED STV_DEFAULT"
__nv_reservedSMEM_offset_0_alias:
	.zero		0
	.zero		64


//--------------------- .nv.global                --------------------------
	.section	.nv.global,"aw",@nobits
.nv.global:
	.type		_ZN30_INTERNAL_8c7454cb_4_k_cu_main6thrust24THRUST_300001_SM_1000_NS3seqE,@object
	.size		_ZN30_INTERNAL_8c7454cb_4_k_cu_main6thrust24THRUST_300001_SM_1000_NS3seqE,(_ZN30_INTERNAL_8c7454cb_4_k_cu_main4cuda3std3__48in_placeE - _ZN30_INTERNAL_8c7454cb_4_k_cu_main6thrust24THRUST_300001_SM_1000_NS3seqE)
_ZN30_INTERNAL_8c7454cb_4_k_cu_main6thrust24THRUST_300001_SM_1000_NS3seqE:
	.zero		1
	.type		_ZN30_INTERNAL_8c7454cb_4_k_cu_main4cuda3std3__48in_placeE,@object
	.size		_ZN30_INTERNAL_8c7454cb_4_k_cu_main4cuda3std3__48in_placeE,(_ZN30_INTERNAL_8c7454cb_4_k_cu_main4cuda3std6ranges3__45__cpo4sizeE - _ZN30_INTERNAL_8c7454cb_4_k_cu_main4cuda3std3__48in_placeE)
_ZN30_INTERNAL_8c7454cb_4_k_cu_main4cuda3std3__48in_placeE:
	.zero		1
	.type		_ZN30_INTERNAL_8c7454cb_4_k_cu_main4cuda3std6ranges3__45__cpo4sizeE,@object
	.size		_ZN30_INTERNAL_8c7454cb_4_k_cu_main4cuda3std6ranges3__45__cpo4sizeE,(_ZN30_INTERNAL_8c7454cb_4_k_cu_main6thrust24THRUST_300001_SM_1000_NS12placeholders2_3E - _ZN30_INTERNAL_8c7454cb_4_k_cu_main4cuda3std6ranges3__45__cpo4sizeE)
_ZN30_INTERNAL_8c7454cb_4_k_cu_main4cuda3std6ranges3__45__cpo4sizeE:
	.zero		1
	.type		_ZN30_INTERNAL_8c7454cb_4_k_cu_main6thrust24THRUST_300001_SM_1000_NS12placeholders2_3E,@object
	.size		_ZN30_INTERNAL_8c7454cb_4_k_cu_main6thrust24THRUST_300001_SM_1000_NS12placeholders2_3E,(_ZN30_INTERNAL_8c7454cb_4_k_cu_main4cuda3std3__45__cpo6cbeginE - _ZN30_INTERNAL_8c7454cb_4_k_cu_main6thrust24THRUST_300001_SM_1000_NS12placeholders2_3E)
_ZN30_INTERNAL_8c7454cb_4_k_cu_main6thrust24THRUST_300001_SM_1000_NS12placeholders2_3E:
	.zero		1
	.type		_ZN30_INTERNAL_8c7454cb_4_k_cu_main4cuda3std3__45__cpo6cbeginE,@object
	.size		_ZN30_INTERNAL_8c7454cb_4_k_cu_main4cuda3std3__45__cpo6cbeginE,(_ZN30_INTERNAL_8c7454cb_4_k_cu_main4cuda3std6ranges3__45__cpo6cbeginE - _ZN30_INTERNAL_8c7454cb_4_k_cu_main4cuda3std3__45__cpo6cbeginE)
_ZN30_INTERNAL_8c7454cb_4_k_cu_main4cuda3std3__45__cpo6cbeginE:
	.zero		1
	.type		_ZN30_INTERNAL_8c7454cb_4_k_cu_main4cuda3std6ranges3__45__cpo6cbeginE,@object
	.size		_ZN30_INTERNAL_8c7454cb_4_k_cu_main4cuda3std6ranges3__45__cpo6cbeginE,(_ZN30_INTERNAL_8c7454cb_4_k_cu_main6thrust24THRUST_300001_SM_1000_NS12placeholders2_7E - _ZN30_INTERNAL_8c7454cb_4_k_cu_main4cuda3std6ranges3__45__cpo6cbeginE)
_ZN30_INTERNAL_8c7454cb_4_k_cu_main4cuda3std6ranges3__45__cpo6cbeginE:
	.zero		1
	.type		_ZN30_INTERNAL_8c7454cb_4_k_cu_main6thrust24THRUST_300001_SM_1000_NS12placeholders2_7E,@object
	.size		_ZN30_INTERNAL_8c7454cb_4_k_cu_main6thrust24THRUST_300001_SM_1000_NS12placeholders2_7E,(_ZN30_INTERNAL_8c7454cb_4_k_cu_main4cuda3std3__45__cpo7crbeginE - _ZN30_INTERNAL_8c7454cb_4_k_cu_main6thrust24THRUST_300001_SM_1000_NS12placeholders2_7E)
_ZN30_INTERNAL_8c7454cb_4_k_cu_main6thrust24THRUST_300001_SM_1000_NS12placeholders2_7E:
	.zero		1
	.type		_ZN30_INTERNAL_8c7454cb_4_k_cu_main4cuda3std3__45__cpo7crbeginE,@object
	.size		_ZN30_INTERNAL_8c7454cb_4_k_cu_main4cuda3std3__45__cpo7crbeginE,(_ZN30_INTERNAL_8c7454cb_4_k_cu_main4cuda3std6ranges3__45__cpo4nextE - _ZN30_INTERNAL_8c7454cb_4_k_cu_main4cuda3std3__45__cpo7crbeginE)
_ZN30_INTERNAL_8c7454cb_4_k_cu_main4cuda3std3__45__cpo7crbeginE:
	.zero		1
	.type		_ZN30_INTERNAL_8c7454cb_4_k_cu_main4cuda3std6ranges3__45__cpo4nextE,@object
	.size		_ZN30_INTERNAL_8c7454cb_4_k_cu_main4cuda3std6ranges3__45__cpo4nextE,(_ZN30_INTERNAL_8c7454cb_4_k_cu_main4cuda3std6ranges3__45__cpo4swapE - _ZN30_INTERNAL_8c7454cb_4_k_cu_main4cuda3std6ranges3__45__cpo4nextE)
_ZN30_INTERNAL_8c7454cb_4_k_cu_main4cuda3std6ranges3__45__cpo4nextE:
	.zero		1
	.type		_ZN30_INTERNAL_8c7454cb_4_k_cu_main4cuda3std6ranges3__45__cpo4swapE,@object
	.size		_ZN30_INTERNAL_8c7454cb_4_k_cu_main4cuda3std6ranges3__45__cpo4swapE,(_ZN30_INTERNAL_8c7454cb_4_k_cu_main6thrust24THRUST_300001_SM_1000_NS8cuda_cub10par_nosyncE - _ZN30_INTERNAL_8c7454cb_4_k_cu_main4cuda3std6ranges3__45__cpo4swapE)
_ZN30_INTERNAL_8c7454cb_4_k_cu_main4cuda3std6ranges3__45__cpo4swapE:
	.zero		1
	.type		_ZN30_INTERNAL_8c7454cb_4_k_cu_main6thrust24THRUST_300001_SM_1000_NS8cuda_cub10par_nosyncE,@object
	.size		_ZN30_INTERNAL_8c7454cb_4_k_cu_main6thrust24THRUST_300001_SM_1000_NS8cuda_cub10par_nosyncE,(_ZN30_INTERNAL_8c7454cb_4_k_cu_main6thrust24THRUST_300001_SM_1000_NS12placeholders2_9E - _ZN30_INTERNAL_8c7454cb_4_k_cu_main6thrust24THRUST_300001_SM_1000_NS8cuda_cub10par_nosyncE)
_ZN30_INTERNAL_8c7454cb_4_k_cu_main6thrust24THRUST_300001_SM_1000_NS8cuda_cub10par_nosyncE:
	.zero		1
	.type		_ZN30_INTERNAL_8c7454cb_4_k_cu_main6thrust24THRUST_300001_SM_1000_NS12placeholders2_9E,@object
	.size		_ZN30_INTERNAL_8c7454cb_4_k_cu_main6thrust24THRUST_300001_SM_1000_NS12placeholders2_9E,(_ZN30_INTERNAL_8c7454cb_4_k_cu_main4cuda3std3__432_GLOBAL__N__8c7454cb_4_k_cu_main6ignoreE - _ZN30_INTERNAL_8c7454cb_4_k_cu_main6thrust24THRUST_300001_SM_1000_NS12placeholders2_9E)
_ZN30_INTERNAL_8c7454cb_4_k_cu_main6thrust24THRUST_300001_SM_1000_NS12placeholders2_9E:
	.zero		1
	.type		_ZN30_INTERNAL_8c7454cb_4_k_cu_main4cuda3std3__432_GLOBAL__N__8c7454cb_4_k_cu_main6ignoreE,@object
	.size		_ZN30_INTERNAL_8c7454cb_4_k_cu_main4cuda3std3__432_GLOBAL__N__8c7454cb_4_k_cu_main6ignoreE,(_ZN30_INTERNAL_8c7454cb_4_k_cu_main4cuda3std6ranges3__45__cpo4dataE - _ZN30_INTERNAL_8c7454cb_4_k_cu_main4cuda3std3__432_GLOBAL__N__8c7454cb_4_k_cu_main6ignoreE)
_ZN30_INTERNAL_8c7454cb_4_k_cu_main4cuda3std3__432_GLOBAL__N__8c7454cb_4_k_cu_main6ignoreE:
	.zero		1
	.type		_ZN30_INTERNAL_8c7454cb_4_k_cu_main4cuda3std6ranges3__45__cpo4dataE,@object
	.size		_ZN30_INTERNAL_8c7454cb_4_k_cu_main4cuda3std6ranges3__45__cpo4dataE,(_ZN30_INTERNAL_8c7454cb_4_k_cu_main6thrust24THRUST_300001_SM_1000_NS12placeholders2_1E - _ZN30_INTERNAL_8c7454cb_4_k_cu_main4cuda3std6ranges3__45__cpo4dataE)
_ZN30_INTERNAL_8c7454cb_4_k_cu_main4cuda3std6ranges3__45__cpo4dataE:
	.zero		1
	.type		_ZN30_INTERNAL_8c7454cb_4_k_cu_main6thrust24THRUST_300001_SM_1000_NS12placeholders2_1E,@object
	.size		_ZN30_INTERNAL_8c7454cb_4_k_cu_main6thrust24THRUST_300001_SM_1000_NS12placeholders2_1E,(_ZN30_INTERNAL_8c7454cb_4_k_cu_main4cuda3std3__45__cpo5beginE - _ZN30_INTERNAL_8c7454cb_4_k_cu_main6thrust24THRUST_300001_SM_1000_NS12placeholders2_1E)
_ZN30_INTERNAL_8c7454cb_4_k_cu_main6thrust24THRUST_300001_SM_1000_NS12placeholders2_1E:
	.zero		1
	.type		_ZN30_INTERNAL_8c7454cb_4_k_cu_main4cuda3std3__45__cpo5beginE,@object
	.size		_ZN30_INTERNAL_8c7454cb_4_k_cu_main4cuda3std3__45__cpo5beginE,(_ZN30_INTERNAL_8c7454cb_4_k_cu_main4cuda3std6ranges3__45__cpo5beginE - _ZN30_INTERNAL_8c7454cb_4_k_cu_main4cuda3std3__45__cpo5beginE)
_ZN30_INTERNAL_8c7454cb_4_k_cu_main4cuda3std3__45__cpo5beginE:
	.zero		1
	.type		_ZN30_INTERNAL_8c7454cb_4_k_cu_main4cuda3std6ranges3__45__cpo5beginE,@object
	.size		_ZN30_INTERNAL_8c7454cb_4_k_cu_main4cuda3std6ranges3__45__cpo5beginE,(_ZN30_INTERNAL_8c7454cb_4_k_cu_main6thrust24THRUST_300001_SM_1000_NS12placeholders2_5E - _ZN30_INTERNAL_8c7454cb_4_k_cu_main4cuda3std6ranges3__45__cpo5beginE)
_ZN30_INTERNAL_8c7454cb_4_k_cu_main4cuda3std6ranges3__45__cpo5beginE:
	.zero		1
	.type		_ZN30_INTERNAL_8c7454cb_4_k_cu_main6thrust24THRUST_300001_SM_1000_NS12placeholders2_5E,@object
	.size		_ZN30_INTERNAL_8c7454cb_4_k_cu_main6thrust24THRUST_300001_SM_1000_NS12placeholders2_5E,(_ZN30_INTERNAL_8c7454cb_4_k_cu_main4cuda3std3__45__cpo6rbeginE - _ZN30_INTERNAL_8c7454cb_4_k_cu_main6thrust24THRUST_300001_SM_1000_NS12placeholders2_5E)
_ZN30_INTERNAL_8c7454cb_4_k_cu_main6thrust24THRUST_300001_SM_1000_NS12placeholders2_5E:
	.zero		1
	.type		_ZN30_INTERNAL_8c7454cb_4_k_cu_main4cuda3std3__45__cpo6rbeginE,@object
	.size		_ZN30_INTERNAL_8c7454cb_4_k_cu_main4cuda3std3__45__cpo6rbeginE,(_ZN30_INTERNAL_8c7454cb_4_k_cu_main4cuda3std6ranges3__45__cpo7advanceE - _ZN30_INTERNAL_8c7454cb_4_k_cu_main4cuda3std3__45__cpo6rbeginE)
_ZN30_INTERNAL_8c7454cb_4_k_cu_main4cuda3std3__45__cpo6rbeginE:
	.zero		1
	.type		_ZN30_INTERNAL_8c7454cb_4_k_cu_main4cuda3std6ranges3__45__cpo7advanceE,@object
	.size		_ZN30_INTERNAL_8c7454cb_4_k_cu_main4cuda3std6ranges3__45__cpo7advanceE,(_ZN30_INTERNAL_8c7454cb_4_k_cu_main4cuda3std3__47nulloptE - _ZN30_INTERNAL_8c7454cb_4_k_cu_main4cuda3std6ranges3__45__cpo7advanceE)
_ZN30_INTERNAL_8c7454cb_4_k_cu_main4cuda3std6ranges3__45__cpo7advanceE:
	.zero		1
	.type		_ZN30_INTERNAL_8c7454cb_4_k_cu_main4cuda3std3__47nulloptE,@object
	.size		_ZN30_INTERNAL_8c7454cb_4_k_cu_main4cuda3std3__47nulloptE,(_ZN30_INTERNAL_8c7454cb_4_k_cu_main4cuda3std6ranges3__45__cpo8distanceE - _ZN30_INTERNAL_8c7454cb_4_k_cu_main4cuda3std3__47nulloptE)
_ZN30_INTERNAL_8c7454cb_4_k_cu_main4cuda3std3__47nulloptE:
	.zero		1
	.type		_ZN30_INTERNAL_8c7454cb_4_k_cu_main4cuda3std6ranges3__45__cpo8distanceE,@object
	.size		_ZN30_INTERNAL_8c7454cb_4_k_cu_main4cuda3std6ranges3__45__cpo8distanceE,(_ZN30_INTERNAL_8c7454cb_4_k_cu_main6thrust24THRUST_300001_SM_1000_NS12placeholders3_10E - _ZN30_INTERNAL_8c7454cb_4_k_cu_main4cuda3std6ranges3__45__cpo8distanceE)
_ZN30_INTERNAL_8c7454cb_4_k_cu_main4cuda3std6ranges3__45__cpo8distanceE:
	.zero		1
	.type		_ZN30_INTERNAL_8c7454cb_4_k_cu_main6thrust24THRUST_300001_SM_1000_NS12placeholders3_10E,@object
	.size		_ZN30_INTERNAL_8c7454cb_4_k_cu_main6thrust24THRUST_300001_SM_1000_NS12placeholders3_10E,(_ZN30_INTERNAL_8c7454cb_4_k_cu_main4cuda3std3__419piecewise_constructE - _ZN30_INTERNAL_8c7454cb_4_k_cu_main6thrust24THRUST_300001_SM_1000_NS12placeholders3_10E)
_ZN30_INTERNAL_8c7454cb_4_k_cu_main6thrust24THRUST_300001_SM_1000_NS12placeholders3_10E:
	.zero		1
	.type		_ZN30_INTERNAL_8c7454cb_4_k_cu_main4cuda3std3__419piecewise_constructE,@object
	.size		_ZN30_INTERNAL_8c7454cb_4_k_cu_main4cuda3std3__419piecewise_constructE,(_ZN30_INTERNAL_8c7454cb_4_k_cu_main4cuda3std6ranges3__45__cpo5cdataE - _ZN30_INTERNAL_8c7454cb_4_k_cu_main4cuda3std3__419piecewise_constructE)
_ZN30_INTERNAL_8c7454cb_4_k_cu_main4cuda3std3__419piecewise_constructE:
	.zero		1
	.type		_ZN30_INTERNAL_8c7454cb_4_k_cu_main4cuda3std6ranges3__45__cpo5cdataE,@object
	.size		_ZN30_INTERNAL_8c7454cb_4_k_cu_main4cuda3std6ranges3__45__cpo5cdataE,(_ZN30_INTERNAL_8c7454cb_4_k_cu_main6thrust24THRUST_300001_SM_1000_NS12placeholders2_2E - _ZN30_INTERNAL_8c7454cb_4_k_cu_main4cuda3std6ranges3__45__cpo5cdataE)
_ZN30_INTERNAL_8c7454cb_4_k_cu_main4cuda3std6ranges3__45__cpo5cdataE:
	.zero		1
	.type		_ZN30_INTERNAL_8c7454cb_4_k_cu_main6thrust24THRUST_300001_SM_1000_NS12placeholders2_2E,@object
	.size		_ZN30_INTERNAL_8c7454cb_4_k_cu_main6thrust24THRUST_300001_SM_1000_NS12placeholders2_2E,(_ZN30_INTERNAL_8c7454cb_4_k_cu_main4cuda3std3__45__cpo3endE - _ZN30_INTERNAL_8c7454cb_4_k_cu_main6thrust24THRUST_300001_SM_1000_NS12placeholders2_2E)
_ZN30_INTERNAL_8c7454cb_4_k_cu_main6thrust24THRUST_300001_SM_1000_NS12placeholders2_2E:
	.zero		1
	.type		_ZN30_INTERNAL_8c7454cb_4_k_cu_main4cuda3std3__45__cpo3endE,@object
	.size		_ZN30_INTERNAL_8c7454cb_4_k_cu_main4cuda3std3__45__cpo3endE,(_ZN30_INTERNAL_8c7454cb_4_k_cu_main4cuda3std6ranges3__45__cpo3endE - _ZN30_INTERNAL_8c7454cb_4_k_cu_main4cuda3std3__45__cpo3endE)
_ZN30_INTERNAL_8c7454cb_4_k_cu_main4cuda3std3__45__cpo3endE:
	.zero		1
	.type		_ZN30_INTERNAL_8c7454cb_4_k_cu_main4cuda3std6ranges3__45__cpo3endE,@object
	.size		_ZN30_INTERNAL_8c7454cb_4_k_cu_main4cuda3std6ranges3__45__cpo3endE,(_ZN30_INTERNAL_8c7454cb_4_k_cu_main6thrust24THRUST_300001_SM_1000_NS12placeholders2_6E - _ZN30_INTERNAL_8c7454cb_4_k_cu_main4cuda3std6ranges3__45__cpo3endE)
_ZN30_INTERNAL_8c7454cb_4_k_cu_main4cuda3std6ranges3__45__cpo3endE:
	.zero		1
	.type		_ZN30_INTERNAL_8c7454cb_4_k_cu_main6thrust24THRUST_300001_SM_1000_NS12placeholders2_6E,@object
	.size		_ZN30_INTERNAL_8c7454cb_4_k_cu_main6thrust24THRUST_300001_SM_1000_NS12placeholders2_6E,(_ZN30_INTERNAL_8c7454cb_4_k_cu_main4cuda3std3__45__cpo4rendE - _ZN30_INTERNAL_8c7454cb_4_k_cu_main6thrust24THRUST_300001_SM_1000_NS12placeholders2_6E)
_ZN30_INTERNAL_8c7454cb_4_k_cu_main6thrust24THRUST_300001_SM_1000_NS12placeholders2_6E:
	.zero		1
	.type		_ZN30_INTERNAL_8c7454cb_4_k_cu_main4cuda3std3__45__cpo4rendE,@object
	.size		_ZN30_INTERNAL_8c7454cb_4_k_cu_main4cuda3std3__45__cpo4rendE,(_ZN30_INTERNAL_8c7454cb_4_k_cu_main4cuda3std6ranges3__45__cpo9iter_swapE - _ZN30_INTERNAL_8c7454cb_4_k_cu_main4cuda3std3__45__cpo4rendE)
_ZN30_INTERNAL_8c7454cb_4_k_cu_main4cuda3std3__45__cpo4rendE:
	.zero		1
	.type		_ZN30_INTERNAL_8c7454cb_4_k_cu_main4cuda3std6ranges3__45__cpo9iter_swapE,@object
	.size		_ZN30_INTERNAL_8c7454cb_4_k_cu_main4cuda3std6ranges3__45__cpo9iter_swapE,(_ZN30_INTERNAL_8c7454cb_4_k_cu_main4cuda3std3__48unexpectE - _ZN30_INTERNAL_8c7454cb_4_k_cu_main4cuda3std6ranges3__45__cpo9iter_swapE)
_ZN30_INTERNAL_8c7454cb_4_k_cu_main4cuda3std6ranges3__45__cpo9iter_swapE:
	.zero		1
	.type		_ZN30_INTERNAL_8c7454cb_4_k_cu_main4cuda3std3__48unexpectE,@object
	.size		_ZN30_INTERNAL_8c7454cb_4_k_cu_main4cuda3std3__48unexpectE,(_ZN30_INTERNAL_8c7454cb_4_k_cu_main6thrust24THRUST_300001_SM_1000_NS8cuda_cub3parE - _ZN30_INTERNAL_8c7454cb_4_k_cu_main4cuda3std3__48unexpectE)
_ZN30_INTERNAL_8c7454cb_4_k_cu_main4cuda3std3__48unexpectE:
	.zero		1
	.type		_ZN30_INTERNAL_8c7454cb_4_k_cu_main6thrust24THRUST_300001_SM_1000_NS8cuda_cub3parE,@object
	.size		_ZN30_INTERNAL_8c7454cb_4_k_cu_main6thrust24THRUST_300001_SM_1000_NS8cuda_cub3parE,(_ZN30_INTERNAL_8c7454cb_4_k_cu_main6thrust24THRUST_300001_SM_1000_NS12placeholders2_4E - _ZN30_INTERNAL_8c7454cb_4_k_cu_main6thrust24THRUST_300001_SM_1000_NS8cuda_cub3parE)
_ZN30_INTERNAL_8c7454cb_4_k_cu_main6thrust24THRUST_300001_SM_1000_NS8cuda_cub3parE:
	.zero		1
	.type		_ZN30_INTERNAL_8c7454cb_4_k_cu_main6thrust24THRUST_300001_SM_1000_NS12placeholders2_4E,@object
	.size		_ZN30_INTERNAL_8c7454cb_4_k_cu_main6thrust24THRUST_300001_SM_1000_NS12placeholders2_4E,(_ZN30_INTERNAL_8c7454cb_4_k_cu_main4cuda3std3__45__cpo4cendE - _ZN30_INTERNAL_8c7454cb_4_k_cu_main6thrust24THRUST_300001_SM_1000_NS12placeholders2_4E)
_ZN30_INTERNAL_8c7454cb_4_k_cu_main6thrust24THRUST_300001_SM_1000_NS12placeholders2_4E:
	.zero		1
	.type		_ZN30_INTERNAL_8c7454cb_4_k_cu_main4cuda3std3__45__cpo4cendE,@object
	.size		_ZN30_INTERNAL_8c7454cb_4_k_cu_main4cuda3std3__45__cpo4cendE,(_ZN30_INTERNAL_8c7454cb_4_k_cu_main4cuda3std6ranges3__45__cpo4cendE - _ZN30_INTERNAL_8c7454cb_4_k_cu_main4cuda3std3__45__cpo4cendE)
_ZN30_INTERNAL_8c7454cb_4_k_cu_main4cuda3std3__45__cpo4cendE:
	.zero		1
	.type		_ZN30_INTERNAL_8c7454cb_4_k_cu_main4cuda3std6ranges3__45__cpo4cendE,@object
	.size		_ZN30_INTERNAL_8c7454cb_4_k_cu_main4cuda3std6ranges3__45__cpo4cendE,(_ZN30_INTERNAL_8c7454cb_4_k_cu_main4cuda3std3__420unreachable_sentinelE - _ZN30_INTERNAL_8c7454cb_4_k_cu_main4cuda3std6ranges3__45__cpo4cendE)
_ZN30_INTERNAL_8c7454cb_4_k_cu_main4cuda3std6ranges3__45__cpo4cendE:
	.zero		1
	.type		_ZN30_INTERNAL_8c7454cb_4_k_cu_main4cuda3std3__420unreachable_sentinelE,@object
	.size		_ZN30_INTERNAL_8c7454cb_4_k_cu_main4cuda3std3__420unreachable_sentinelE,(_ZN30_INTERNAL_8c7454cb_4_k_cu_main4cuda3std6ranges3__45__cpo5ssizeE - _ZN30_INTERNAL_8c7454cb_4_k_cu_main4cuda3std3__420unreachable_sentinelE)
_ZN30_INTERNAL_8c7454cb_4_k_cu_main4cuda3std3__420unreachable_sentinelE:
	.zero		1
	.type		_ZN30_INTERNAL_8c7454cb_4_k_cu_main4cuda3std6ranges3__45__cpo5ssizeE,@object
	.size		_ZN30_INTERNAL_8c7454cb_4_k_cu_main4cuda3std6ranges3__45__cpo5ssizeE,(_ZN30_INTERNAL_8c7454cb_4_k_cu_main6thrust24THRUST_300001_SM_1000_NS12placeholders2_8E - _ZN30_INTERNAL_8c7454cb_4_k_cu_main4cuda3std6ranges3__45__cpo5ssizeE)
_ZN30_INTERNAL_8c7454cb_4_k_cu_main4cuda3std6ranges3__45__cpo5ssizeE:
	.zero		1
	.type		_ZN30_INTERNAL_8c7454cb_4_k_cu_main6thrust24THRUST_300001_SM_1000_NS12placeholders2_8E,@object
	.size		_ZN30_INTERNAL_8c7454cb_4_k_cu_main6thrust24THRUST_300001_SM_1000_NS12placeholders2_8E,(_ZN30_INTERNAL_8c7454cb_4_k_cu_main4cuda3std3__45__cpo5crendE - _ZN30_INTERNAL_8c7454cb_4_k_cu_main6thrust24THRUST_300001_SM_1000_NS12placeholders2_8E)
_ZN30_INTERNAL_8c7454cb_4_k_cu_main6thrust24THRUST_300001_SM_1000_NS12placeholders2_8E:
	.zero		1
	.type		_ZN30_INTERNAL_8c7454cb_4_k_cu_main4cuda3std3__45__cpo5crendE,@object
	.size		_ZN30_INTERNAL_8c7454cb_4_k_cu_main4cuda3std3__45__cpo5crendE,(_ZN30_INTERNAL_8c7454cb_4_k_cu_main4cuda3std6ranges3__45__cpo4prevE - _ZN30_INTERNAL_8c7454cb_4_k_cu_main4cuda3std3__45__cpo5crendE)
_ZN30_INTERNAL_8c7454cb_4_k_cu_main4cuda3std3__45__cpo5crendE:
	.zero		1
	.type		_ZN30_INTERNAL_8c7454cb_4_k_cu_main4cuda3std6ranges3__45__cpo4prevE,@object
	.size		_ZN30_INTERNAL_8c7454cb_4_k_cu_main4cuda3std6ranges3__45__cpo4prevE,(_ZN30_INTERNAL_8c7454cb_4_k_cu_main4cuda3std6ranges3__45__cpo9iter_moveE - _ZN30_INTERNAL_8c7454cb_4_k_cu_main4cuda3std6ranges3__45__cpo4prevE)
_ZN30_INTERNAL_8c7454cb_4_k_cu_main4cuda3std6ranges3__45__cpo4prevE:
	.zero		1
	.type		_ZN30_INTERNAL_8c7454cb_4_k_cu_main4cuda3std6ranges3__45__cpo9iter_moveE,@object
	.size		_ZN30_INTERNAL_8c7454cb_4_k_cu_main4cuda3std6ranges3__45__cpo9iter_moveE,(_ZN30_INTERNAL_8c7454cb_4_k_cu_main6thrust24THRUST_300001_SM_1000_NS6system6detail10sequential3seqE - _ZN30_INTERNAL_8c7454cb_4_k_cu_main4cuda3std6ranges3__45__cpo9iter_moveE)
_ZN30_INTERNAL_8c7454cb_4_k_cu_main4cuda3std6ranges3__45__cpo9iter_moveE:
	.zero		1
	.type		_ZN30_INTERNAL_8c7454cb_4_k_cu_main6thrust24THRUST_300001_SM_1000_NS6system6detail10sequential3seqE,@object
	.size		_ZN30_INTERNAL_8c7454cb_4_k_cu_main6thrust24THRUST_300001_SM_1000_NS6system6detail10sequential3seqE,(.L_31 - _ZN30_INTERNAL_8c7454cb_4_k_cu_main6thrust24THRUST_300001_SM_1000_NS6system6detail10sequential3seqE)
_ZN30_INTERNAL_8c7454cb_4_k_cu_main6thrust24THRUST_300001_SM_1000_NS6system6detail10sequential3seqE:
	.zero		1
.L_31:


//--------------------- .nv.constant0._ZN3cub18CUB_300001_SM_10006detail8for_each13static_kernelINS2_12policy_hub_t12policy_500_tEmN6thrust24THRUST_300001_SM_1000_NS8cuda_cub20__uninitialized_fill7functorINS7_10device_ptrIiEEiEEEEvT0_T1_ --------------------------
	.section	.nv.constant0._ZN3cub18CUB_300001_SM_10006detail8for_each13static_kernelINS2_12policy_hub_t12policy_500_tEmN6thrust24THRUST_300001_SM_1000_NS8cuda_cub20__uninitialized_fill7functorINS7_10device_ptrIiEEiEEEEvT0_T1_,"a",@progbits
	.sectionflags	@""
	.align	4
.nv.constant0._ZN3cub18CUB_300001_SM_10006detail8for_each13static_kernelINS2_12policy_hub_t12policy_500_tEmN6thrust24THRUST_300001_SM_1000_NS8cuda_cub20__uninitialized_fill7functorINS7_10device_ptrIiEEiEEEEvT0_T1_:
	.zero		920


//--------------------- .nv.constant0._ZN3cub18CUB_300001_SM_10006detail11EmptyKernelIvEEvv --------------------------
	.section	.nv.constant0._ZN3cub18CUB_300001_SM_10006detail11EmptyKernelIvEEvv,"a",@progbits
	.sectionflags	@""
	.align	4
.nv.constant0._ZN3cub18CUB_300001_SM_10006detail11EmptyKernelIvEEvv:
	.zero		896


//--------------------- .nv.constant0._Z6kernelIN4cuda3std3__44pairIiiEEPiEvPT_T0_i --------------------------
	.section	.nv.constant0._Z6kernelIN4cuda3std3__44pairIiiEEPiEvPT_T0_i,"a",@progbits
	.sectionflags	@""
	.align	4
.nv.constant0._Z6kernelIN4cuda3std3__44pairIiiEEPiEvPT_T0_i:
	.zero		916


//--------------------- SYMBOLS --------------------------

	.type		.nv.reservedSmem.offset0,@object
	.size		.nv.reservedSmem.offset0,0x4
